//
// Generated by NVIDIA NVVM Compiler
//
// Compiler Build ID: CL-36424714
// Cuda compilation tools, release 13.0, V13.0.88
// Based on NVVM 20.0.0
//

.version 9.0
.target sm_100
.address_size 64

	// .globl	_Z12d_min_reduceIdEvPKT_PS0_i
// _ZZ12d_min_reduceIdEvPKT_PS0_iE5sdata has been demoted

.visible .entry _Z12d_min_reduceIdEvPKT_PS0_i(
	.param .u64 .ptr .align 1 _Z12d_min_reduceIdEvPKT_PS0_i_param_0,
	.param .u64 .ptr .align 1 _Z12d_min_reduceIdEvPKT_PS0_i_param_1,
	.param .u32 _Z12d_min_reduceIdEvPKT_PS0_i_param_2
)
{
	.reg .pred 	%p<14>;
	.reg .b32 	%r<15>;
	.reg .b64 	%rd<12>;
	.reg .b64 	%fd<20>;
	// demoted variable
	.shared .align 8 .b8 _ZZ12d_min_reduceIdEvPKT_PS0_iE5sdata[512];
	ld.param.u64 	%rd2, [_Z12d_min_reduceIdEvPKT_PS0_i_param_0];
	ld.param.u64 	%rd3, [_Z12d_min_reduceIdEvPKT_PS0_i_param_1];
	ld.param.u32 	%r8, [_Z12d_min_reduceIdEvPKT_PS0_i_param_2];
	mov.u32 	%r1, %tid.x;
	mov.u32 	%r2, %ctaid.x;
	shl.b32 	%r9, %r2, 6;
	add.s32 	%r14, %r9, %r1;
	shl.b32 	%r10, %r1, 3;
	mov.u32 	%r11, _ZZ12d_min_reduceIdEvPKT_PS0_iE5sdata;
	add.s32 	%r4, %r11, %r10;
	mov.b64 	%rd4, 9218868437227405311;
	st.shared.u64 	[%r4], %rd4;
	setp.ge.u32 	%p1, %r14, %r8;
	@%p1 bra 	$L__BB0_7;
	cvta.to.global.u64 	%rd1, %rd2;
	mov.u32 	%r12, %nctaid.x;
	shl.b32 	%r5, %r12, 6;
	mov.f64 	%fd19, 0d7FEFFFFFFFFFFFFF;
$L__BB0_2:
	mul.wide.u32 	%rd5, %r14, 8;
	add.s64 	%rd6, %rd1, %rd5;
	ld.global.f64 	%fd11, [%rd6];
	add.s32 	%r13, %r14, 32;
	mul.wide.u32 	%rd7, %r13, 8;
	add.s64 	%rd8, %rd1, %rd7;
	ld.global.f64 	%fd3, [%rd8];
	setp.geu.f64 	%p2, %fd11, %fd3;
	setp.geu.f64 	%p3, %fd11, %fd19;
	or.pred  	%p4, %p2, %p3;
	@%p4 bra 	$L__BB0_4;
	st.shared.f64 	[%r4], %fd11;
	mov.f64 	%fd19, %fd11;
	bra.uni 	$L__BB0_6;
$L__BB0_4:
	setp.geu.f64 	%p5, %fd3, %fd19;
	@%p5 bra 	$L__BB0_6;
	st.shared.f64 	[%r4], %fd3;
	mov.f64 	%fd19, %fd3;
$L__BB0_6:
	add.s32 	%r14, %r14, %r5;
	setp.lt.u32 	%p6, %r14, %r8;
	@%p6 bra 	$L__BB0_2;
$L__BB0_7:
	bar.sync 	0;
	setp.gt.u32 	%p7, %r1, 31;
	@%p7 bra 	$L__BB0_20;
	ld.shared.f64 	%fd5, [%r4+128];
	ld.shared.f64 	%fd12, [%r4];
	setp.geu.f64 	%p8, %fd5, %fd12;
	@%p8 bra 	$L__BB0_10;
	st.shared.f64 	[%r4], %fd5;
$L__BB0_10:
	bar.warp.sync 	-1;
	ld.shared.f64 	%fd6, [%r4+64];
	ld.shared.f64 	%fd13, [%r4];
	setp.geu.f64 	%p9, %fd6, %fd13;
	@%p9 bra 	$L__BB0_12;
	st.shared.f64 	[%r4], %fd6;
$L__BB0_12:
	bar.warp.sync 	-1;
	ld.shared.f64 	%fd7, [%r4+32];
	ld.shared.f64 	%fd14, [%r4];
	setp.geu.f64 	%p10, %fd7, %fd14;
	@%p10 bra 	$L__BB0_14;
	st.shared.f64 	[%r4], %fd7;
$L__BB0_14:
	bar.warp.sync 	-1;
	ld.shared.f64 	%fd8, [%r4+16];
	ld.shared.f64 	%fd15, [%r4];
	setp.geu.f64 	%p11, %fd8, %fd15;
	@%p11 bra 	$L__BB0_16;
	st.shared.f64 	[%r4], %fd8;
$L__BB0_16:
	bar.warp.sync 	-1;
	ld.shared.f64 	%fd9, [%r4+8];
	ld.shared.f64 	%fd16, [%r4];
	setp.geu.f64 	%p12, %fd9, %fd16;
	@%p12 bra 	$L__BB0_18;
	st.shared.f64 	[%r4], %fd9;
$L__BB0_18:
	bar.warp.sync 	-1;
	setp.ne.s32 	%p13, %r1, 0;
	@%p13 bra 	$L__BB0_20;
	ld.shared.f64 	%fd17, [_ZZ12d_min_reduceIdEvPKT_PS0_iE5sdata];
	cvta.to.global.u64 	%rd9, %rd3;
	mul.wide.u32 	%rd10, %r2, 8;
	add.s64 	%rd11, %rd9, %rd10;
	st.global.f64 	[%rd11], %fd17;
$L__BB0_20:
	ret;

}


// ===== COMPILED SASS (sm_100) =====

	.target	sm_100

	.elftype	@"ET_EXEC"


//--------------------- .note.nv.tkinfo           --------------------------
	.section	.note.nv.tkinfo,"",@"SHT_NOTE"
	.sectionflags	@"SHF_NOTE_NV_TKINFO"
	.tkinfo
        /*0018*/ 	.word	0x00000002
        /*0030*/ 	.string	""
        /*0030*/ 	.string	"ptxas"
        /*0030*/ 	.string	"Cuda compilation tools, release 13.0, V13.0.88"
        /*0030*/ 	.string	"Build cuda_13.0.r13.0/compiler.36424714_0"
        /*0030*/ 	.string	"-arch sm_100 -m 64 "



//--------------------- .note.nv.cuinfo           --------------------------
	.section	.note.nv.cuinfo,"",@"SHT_NOTE"
	.sectionflags	@"SHF_NOTE_NV_CUINFO"
        /*0018*/ 	.short	0x0002
        /*001a*/ 	.short	0x0064
        /*001c*/ 	.short	0x0082
	.zero		2


//--------------------- .nv.info                  --------------------------
	.section	.nv.info,"",@"SHT_CUDA_INFO"
	.align	4


	//----- nvinfo : EIATTR_REGCOUNT
	.align		4
        /*0000*/ 	.byte	0x04, 0x2f
        /*0002*/ 	.short	(.L_1 - .L_0)
	.align		4
.L_0:
        /*0004*/ 	.word	index@(_Z12d_min_reduceIdEvPKT_PS0_i)
        /*0008*/ 	.word	0x00000010


	//----- nvinfo : EIATTR_FRAME_SIZE
	.align		4
.L_1:
        /*000c*/ 	.byte	0x04, 0x11
        /*000e*/ 	.short	(.L_3 - .L_2)
	.align		4
.L_2:
        /*0010*/ 	.word	index@(_Z12d_min_reduceIdEvPKT_PS0_i)
        /*0014*/ 	.word	0x00000000


	//----- nvinfo : EIATTR_MIN_STACK_SIZE
	.align		4
.L_3:
        /*0018*/ 	.byte	0x04, 0x12
        /*001a*/ 	.short	(.L_5 - .L_4)
	.align		4
.L_4:
        /*001c*/ 	.word	index@(_Z12d_min_reduceIdEvPKT_PS0_i)
        /*0020*/ 	.word	0x00000000
.L_5:


//--------------------- .nv.compat                --------------------------
	.section	.nv.compat,"",@"SHT_CUDA_COMPAT_INFO"
	.align	4
        /*0000*/ 	.byte	0x02, 0x09, 0x00, 0x00, 0x02, 0x02, 0x01, 0x00, 0x02, 0x05, 0x05, 0x00, 0x03, 0x07, 0x01, 0x01
        /*0010*/ 	.byte	0x02, 0x03, 0x00, 0x00, 0x02, 0x06, 0x01, 0x00, 0x04, 0x0b, 0x08, 0x00, 0x01, 0x00, 0x00, 0x00
        /*0020*/ 	.byte	0x00, 0x00, 0x00, 0x00


//--------------------- .nv.info._Z12d_min_reduceIdEvPKT_PS0_i --------------------------
	.section	.nv.info._Z12d_min_reduceIdEvPKT_PS0_i,"",@"SHT_CUDA_INFO"
	.sectionflags	@""
	.align	4


	//----- nvinfo : EIATTR_CUDA_API_VERSION
	.align		4
        /*0000*/ 	.byte	0x04, 0x37
        /*0002*/ 	.short	(.L_7 - .L_6)
.L_6:
        /*0004*/ 	.word	0x00000082


	//----- nvinfo : EIATTR_KPARAM_INFO
	.align		4
.L_7:
        /*0008*/ 	.byte	0x04, 0x17
        /*000a*/ 	.short	(.L_9 - .L_8)
.L_8:
        /*000c*/ 	.word	0x00000000
        /*0010*/ 	.short	0x0002
        /*0012*/ 	.short	0x0010
        /*0014*/ 	.byte	0x00, 0xf0, 0x11, 0x00


	//----- nvinfo : EIATTR_KPARAM_INFO
	.align		4
.L_9:
        /*0018*/ 	.byte	0x04, 0x17
        /*001a*/ 	.short	(.L_11 - .L_10)
.L_10:
        /*001c*/ 	.word	0x00000000
        /*0020*/ 	.short	0x0001
        /*0022*/ 	.short	0x0008
        /*0024*/ 	.byte	0x00, 0xf5, 0x21, 0x00


	//----- nvinfo : EIATTR_KPARAM_INFO
	.align		4
.L_11:
        /*0028*/ 	.byte	0x04, 0x17
        /*002a*/ 	.short	(.L_13 - .L_12)
.L_12:
        /*002c*/ 	.word	0x00000000
        /*0030*/ 	.short	0x0000
        /*0032*/ 	.short	0x0000
        /*0034*/ 	.byte	0x00, 0xf5, 0x21, 0x00


	//----- nvinfo : EIATTR_SPARSE_MMA_MASK
	.align		4
.L_13:
        /*0038*/ 	.byte	0x03, 0x50
        /*003a*/ 	.short	0x0000


	//----- nvinfo : EIATTR_MAXREG_COUNT
	.align		4
        /*003c*/ 	.byte	0x03, 0x1b
        /*003e*/ 	.short	0x00ff


	//----- nvinfo : EIATTR_NUM_BARRIERS
	.align		4
        /*0040*/ 	.byte	0x02, 0x4c
        /*0042*/ 	.byte	0x01
	.zero		1


	//----- nvinfo : EIATTR_MERCURY_ISA_VERSION
	.align		4
        /*0044*/ 	.byte	0x03, 0x5f
        /*0046*/ 	.short	0x0101


	//----- nvinfo : EIATTR_COOP_GROUP_MASK_REGIDS
	.align		4
        /*0048*/ 	.byte	0x04, 0x29
        /*004a*/ 	.short	(.L_15 - .L_14)


	//   ....[0]....
.L_14:
        /*004c*/ 	.word	0xffffffff


	//   ....[1]....
        /*0050*/ 	.word	0xffffffff


	//   ....[2]....
        /*0054*/ 	.word	0xffffffff


	//   ....[3]....
        /*0058*/ 	.word	0xffffffff


	//   ....[4]....
        /*005c*/ 	.word	0xffffffff


	//----- nvinfo : EIATTR_COOP_GROUP_INSTR_OFFSETS
	.align		4
.L_15:
        /*0060*/ 	.byte	0x04, 0x28
        /*0062*/ 	.short	(.L_17 - .L_16)


	//   ....[0]....
.L_16:
        /*0064*/ 	.word	0x00000330


	//   ....[1]....
        /*0068*/ 	.word	0x00000380


	//   ....[2]....
        /*006c*/ 	.word	0x000003d0


	//   ....[3]....
        /*0070*/ 	.word	0x00000420


	//   ....[4]....
        /*0074*/ 	.word	0x00000470


	//----- nvinfo : EIATTR_VRC_CTA_INIT_COUNT
	.align		4
.L_17:
        /*0078*/ 	.byte	0x02, 0x4a
	.zero		1
	.zero		1


	//----- nvinfo : EIATTR_EXIT_INSTR_OFFSETS
	.align		4
        /*007c*/ 	.byte	0x04, 0x1c
        /*007e*/ 	.short	(.L_19 - .L_18)


	//   ....[0]....
.L_18:
        /*0080*/ 	.word	0x000002d0


	//   ....[1]....
        /*0084*/ 	.word	0x00000480


	//   ....[2]....
        /*0088*/ 	.word	0x00000500


	//----- nvinfo : EIATTR_CRS_STACK_SIZE
	.align		4
.L_19:
        /*008c*/ 	.byte	0x04, 0x1e
        /*008e*/ 	.short	(.L_21 - .L_20)
.L_20:
        /*0090*/ 	.word	0x00000000


	//----- nvinfo : EIATTR_CBANK_PARAM_SIZE
	.align		4
.L_21:
        /*0094*/ 	.byte	0x03, 0x19
        /*0096*/ 	.short	0x0014


	//----- nvinfo : EIATTR_PARAM_CBANK
	.align		4
        /*0098*/ 	.byte	0x04, 0x0a
        /*009a*/ 	.short	(.L_23 - .L_22)
	.align		4
.L_22:
        /*009c*/ 	.word	index@(.nv.constant0._Z12d_min_reduceIdEvPKT_PS0_i)
        /*00a0*/ 	.short	0x0380
        /*00a2*/ 	.short	0x0014


	//----- nvinfo : EIATTR_SW_WAR
	.align		4
.L_23:
        /*00a4*/ 	.byte	0x04, 0x36
        /*00a6*/ 	.short	(.L_25 - .L_24)
.L_24:
        /*00a8*/ 	.word	0x00000008
.L_25:


//--------------------- .nv.callgraph             --------------------------
	.section	.nv.callgraph,"",@"SHT_CUDA_CALLGRAPH"
	.align	4
	.sectionentsize	8
	.align		4
        /*0000*/ 	.word	0x00000000
	.align		4
        /*0004*/ 	.word	0xffffffff
	.align		4
        /*0008*/ 	.word	0x00000000
	.align		4
        /*000c*/ 	.word	0xfffffffe
	.align		4
        /*0010*/ 	.word	0x00000000
	.align		4
        /*0014*/ 	.word	0xfffffffd
	.align		4
        /*0018*/ 	.word	0x00000000
	.align		4
        /*001c*/ 	.word	0xfffffffc


//--------------------- .text._Z12d_min_reduceIdEvPKT_PS0_i --------------------------
	.section	.text._Z12d_min_reduceIdEvPKT_PS0_i,"ax",@progbits
	.align	128
        .global         _Z12d_min_reduceIdEvPKT_PS0_i
        .type           _Z12d_min_reduceIdEvPKT_PS0_i,@function
        .size           _Z12d_min_reduceIdEvPKT_PS0_i,(.L_x_6 - _Z12d_min_reduceIdEvPKT_PS0_i)
        .other          _Z12d_min_reduceIdEvPKT_PS0_i,@"STO_CUDA_ENTRY STV_DEFAULT"
_Z12d_min_reduceIdEvPKT_PS0_i:
.text._Z12d_min_reduceIdEvPKT_PS0_i:
[----:B------:R-:W-:Y:S08]  /*0000*/  LDC R1, c[0x0][0x37c] ;  /* 0x0000df00ff017b82 */ /* 0x000ff00000000800 */
[----:B------:R-:W0:Y:S01]  /*0010*/  S2UR UR5, SR_CgaCtaId ;  /* 0x00000000000579c3 */ /* 0x000e220000008800 */
[----:B------:R-:W1:Y:S01]  /*0020*/  S2R R3, SR_TID.X ;  /* 0x0000000000037919 */ /* 0x000e620000002100 */
[----:B------:R-:W-:Y:S01]  /*0030*/  UMOV UR4, 0x400 ;  /* 0x0000040000047882 */ /* 0x000fe20000000000 */
[----:B------:R-:W-:Y:S01]  /*0040*/  IMAD.MOV.U32 R4, RZ, RZ, -0x1 ;  /* 0xffffffffff047424 */ /* 0x000fe200078e00ff */
[----:B------:R-:W2:Y:S01]  /*0050*/  LDCU.64 UR6, c[0x0][0x358] ;  /* 0x00006b00ff0677ac */ /* 0x000ea20008000a00 */
[----:B------:R-:W3:Y:S01]  /*0060*/  S2R R0, SR_CTAID.X ;  /* 0x0000000000007919 */ /* 0x000ee20000002500 */
[----:B------:R-:W-:Y:S01]  /*0070*/  IMAD.MOV.U32 R5, RZ, RZ, 0x7fefffff ;  /* 0x7fefffffff057424 */ /* 0x000fe200078e00ff */
[----:B------:R-:W-:Y:S01]  /*0080*/  BSSY.RECONVERGENT B0, `(.L_x_0) ;  /* 0x0000022000007945 */ /* 0x000fe20003800200 */
[----:B0-----:R-:W-:Y:S01]  /*0090*/  ULEA UR4, UR5, UR4, 0x18 ;  /* 0x0000000405047291 */ /* 0x001fe2000f8ec0ff */
[----:B------:R-:W0:Y:S05]  /*00a0*/  LDCU UR5, c[0x0][0x390] ;  /* 0x00007200ff0577ac */ /* 0x000e2a0008000800 */
[----:B-1----:R-:W-:-:S05]  /*00b0*/  LEA R2, R3, UR4, 0x3 ;  /* 0x0000000403027c11 */ /* 0x002fca000f8e18ff */
[----:B------:R-:W1:Y:S01]  /*00c0*/  LDCU UR4, c[0x0][0x390] ;  /* 0x00007200ff0477ac */ /* 0x000e620008000800 */
[----:B---3--:R-:W-:Y:S01]  /*00d0*/  LEA R6, R0, R3, 0x6 ;  /* 0x0000000300067211 */ /* 0x008fe200078e30ff */
[----:B------:R3:W-:Y:S03]  /*00e0*/  STS.64 [R2], R4 ;  /* 0x0000000402007388 */ /* 0x0007e60000000a00 */
[----:B0-----:R-:W-:-:S13]  /*00f0*/  ISETP.GE.U32.AND P0, PT, R6, UR5, PT ;  /* 0x0000000506007c0c */ /* 0x001fda000bf06070 */
[----:B-123--:R-:W-:Y:S05]  /*0100*/  @P0 BRA `(.L_x_1) ;  /* 0x0000000000640947 */ /* 0x00efea0003800000 */
[----:B------:R-:W0:Y:S01]  /*0110*/  LDC R12, c[0x0][0x370] ;  /* 0x0000dc00ff0c7b82 */ /* 0x000e220000000800 */
[----:B------:R-:W-:Y:S01]  /*0120*/  IMAD.MOV.U32 R13, RZ, RZ, R6 ;  /* 0x000000ffff0d7224 */ /* 0x000fe200078e0006 */
[----:B------:R-:W-:Y:S01]  /*0130*/  MOV R4, 0xffffffff ;  /* 0xffffffff00047802 */ /* 0x000fe20000000f00 */
[----:B------:R-:W-:-:S05]  /*0140*/  IMAD.MOV.U32 R5, RZ, RZ, 0x7fefffff ;  /* 0x7fefffffff057424 */ /* 0x000fca00078e00ff */
[----:B------:R-:W1:Y:S02]  /*0150*/  LDC.64 R10, c[0x0][0x380] ;  /* 0x0000e000ff0a7b82 */ /* 0x000e640000000a00 */
.L_x_4:
[C---:B01----:R-:W-:Y:S01]  /*0160*/  IMAD.WIDE.U32 R6, R13.reuse, 0x8, R10 ;  /* 0x000000080d067825 */ /* 0x043fe200078e000a */
[----:B------:R-:W-:-:S05]  /*0170*/  IADD3 R9, PT, PT, R13, 0x20, RZ ;  /* 0x000000200d097810 */ /* 0x000fca0007ffe0ff */
[----:B------:R-:W2:Y:S01]  /*0180*/  LDG.E.64 R6, desc[UR6][R6.64] ;  /* 0x0000000606067981 */ /* 0x000ea2000c1e1b00 */
[----:B------:R-:W-:-:S06]  /*0190*/  IMAD.WIDE.U32 R8, R9, 0x8, R10 ;  /* 0x0000000809087825 */ /* 0x000fcc00078e000a */
[----:B------:R-:W3:Y:S01]  /*01a0*/  LDG.E.64 R8, desc[UR6][R8.64] ;  /* 0x0000000608087981 */ /* 0x000ee2000c1e1b00 */
[----:B0-----:R-:W-:Y:S01]  /*01b0*/  IMAD R13, R12, 0x40, R13 ;  /* 0x000000400c0d7824 */ /* 0x001fe200078e020d */
[----:B------:R-:W-:Y:S04]  /*01c0*/  BSSY.RECONVERGENT B1, `(.L_x_2) ;  /* 0x000000c000017945 */ /* 0x000fe80003800200 */
[----:B------:R-:W-:Y:S01]  /*01d0*/  ISETP.GE.U32.AND P1, PT, R13, UR4, PT ;  /* 0x000000040d007c0c */ /* 0x000fe2000bf26070 */
[----:B--2---:R-:W-:-:S06]  /*01e0*/  DSETP.GEU.AND P0, PT, R6, R4, PT ;  /* 0x000000040600722a */ /* 0x004fcc0003f0e000 */
[----:B---3--:R-:W-:-:S14]  /*01f0*/  DSETP.GEU.OR P0, PT, R6, R8, P0 ;  /* 0x000000080600722a */ /* 0x008fdc000070e400 */
[----:B------:R0:W-:Y:S01]  /*0200*/  @!P0 STS.64 [R2], R6 ;  /* 0x0000000602008388 */ /* 0x0001e20000000a00 */
[----:B------:R-:W-:Y:S01]  /*0210*/  @!P0 MOV R4, R6 ;  /* 0x0000000600048202 */ /* 0x000fe20000000f00 */
[----:B------:R-:W-:Y:S01]  /*0220*/  @!P0 IMAD.MOV.U32 R5, RZ, RZ, R7 ;  /* 0x000000ffff058224 */ /* 0x000fe200078e0007 */
[----:B------:R-:W-:Y:S06]  /*0230*/  @!P0 BRA `(.L_x_3) ;  /* 0x0000000000108947 */ /* 0x000fec0003800000 */
[----:B------:R-:W-:-:S14]  /*0240*/  DSETP.GEU.AND P0, PT, R8, R4, PT ;  /* 0x000000040800722a */ /* 0x000fdc0003f0e000 */
[----:B------:R1:W-:Y:S01]  /*0250*/  @!P0 STS.64 [R2], R8 ;  /* 0x0000000802008388 */ /* 0x0003e20000000a00 */
[----:B------:R-:W-:Y:S01]  /*0260*/  @!P0 MOV R4, R8 ;  /* 0x0000000800048202 */ /* 0x000fe20000000f00 */
[----:B------:R-:W-:-:S07]  /*0270*/  @!P0 IMAD.MOV.U32 R5, RZ, RZ, R9 ;  /* 0x000000ffff058224 */ /* 0x000fce00078e0009 */
.L_x_3:
[----:B------:R-:W-:Y:S05]  /*0280*/  BSYNC.RECONVERGENT B1 ;  /* 0x0000000000017941 */ /* 0x000fea0003800200 */
.L_x_2:
[----:B------:R-:W-:Y:S05]  /*0290*/  @!P1 BRA `(.L_x_4) ;  /* 0xfffffffc00b09947 */ /* 0x000fea000383ffff */
.L_x_1:
[----:B------:R-:W-:Y:S05]  /*02a0*/  BSYNC.RECONVERGENT B0 ;  /* 0x0000000000007941 */ /* 0x000fea0003800200 */
.L_x_0:
[----:B------:R-:W-:Y:S01]  /*02b0*/  BAR.SYNC.DEFER_BLOCKING 0x0 ;  /* 0x0000000000007b1d */ /* 0x000fe20000010000 */
[----:B------:R-:W-:-:S13]  /*02c0*/  ISETP.GT.U32.AND P0, PT, R3, 0x1f, PT ;  /* 0x0000001f0300780c */ /* 0x000fda0003f04070 */
[----:B------:R-:W-:Y:S05]  /*02d0*/  @P0 EXIT ;  /* 0x000000000000094d */ /* 0x000fea0003800000 */
[----:B------:R-:W-:Y:S01]  /*02e0*/  LDS.64 R4, [R2+0x80] ;  /* 0x0000800002047984 */ /* 0x000fe20000000a00 */
[----:B------:R-:W-:-:S03]  /*02f0*/  ISETP.NE.AND P1, PT, R3, RZ, PT ;  /* 0x000000ff0300720c */ /* 0x000fc60003f25270 */
[----:B0-----:R-:W0:Y:S02]  /*0300*/  LDS.64 R6, [R2] ;  /* 0x0000000002067984 */ /* 0x001e240000000a00 */
[----:B0-----:R-:W-:-:S14]  /*0310*/  DSETP.GEU.AND P0, PT, R4, R6, PT ;  /* 0x000000060400722a */ /* 0x001fdc0003f0e000 */
[----:B------:R-:W-:Y:S01]  /*0320*/  @!P0 STS.64 [R2], R4 ;  /* 0x0000000402008388 */ /* 0x000fe20000000a00 */
[----:B------:R-:W-:-:S03]  /*0330*/  NOP ;  /* 0x0000000000007918 */ /* 0x000fc60000000000 */
[----:B------:R-:W-:Y:S04]  /*0340*/  LDS.64 R6, [R2+0x40] ;  /* 0x0000400002067984 */ /* 0x000fe80000000a00 */
[----:B-1----:R-:W0:Y:S02]  /*0350*/  LDS.64 R8, [R2] ;  /* 0x0000000002087984 */ /* 0x002e240000000a00 */
[----:B0-----:R-:W-:-:S14]  /*0360*/  DSETP.GEU.AND P0, PT, R6, R8, PT ;  /* 0x000000080600722a */ /* 0x001fdc0003f0e000 */
[----:B------:R-:W-:Y:S01]  /*0370*/  @!P0 STS.64 [R2], R6 ;  /* 0x0000000602008388 */ /* 0x000fe20000000a00 */
[----:B------:R-:W-:-:S03]  /*0380*/  NOP ;  /* 0x0000000000007918 */ /* 0x000fc60000000000 */
[----:B------:R-:W-:Y:S04]  /*0390*/  LDS.64 R8, [R2+0x20] ;  /* 0x0000200002087984 */ /* 0x000fe80000000a00 */
[----:B------:R-:W0:Y:S02]  /*03a0*/  LDS.64 R10, [R2] ;  /* 0x00000000020a7984 */ /* 0x000e240000000a00 */
        /* <DEDUP_REMOVED lines=11> */
[----:B------:R0:W-:Y:S01]  /*0460*/  @!P0 STS.64 [R2], R6 ;  /* 0x0000000602008388 */ /* 0x0001e20000000a00 */
[----:B------:R-:W-:Y:S01]  /*0470*/  NOP ;  /* 0x0000000000007918 */ /* 0x000fe20000000000 */
[----:B------:R-:W-:Y:S05]  /*0480*/  @P1 EXIT ;  /* 0x000000000000194d */ /* 0x000fea0003800000 */
[----:B------:R-:W1:Y:S01]  /*0490*/  S2UR UR5, SR_CgaCtaId ;  /* 0x00000000000579c3 */ /* 0x000e620000008800 */
[----:B------:R-:W-:-:S07]  /*04a0*/  UMOV UR4, 0x400 ;  /* 0x0000040000047882 */ /* 0x000fce0000000000 */
[----:B------:R-:W2:Y:S01]  /*04b0*/  LDC.64 R4, c[0x0][0x388] ;  /* 0x0000e200ff047b82 */ /* 0x000ea20000000a00 */
[----:B-1----:R-:W-:Y:S01]  /*04c0*/  ULEA UR4, UR5, UR4, 0x18 ;  /* 0x0000000405047291 */ /* 0x002fe2000f8ec0ff */
[----:B--2---:R-:W-:-:S08]  /*04d0*/  IMAD.WIDE.U32 R4, R0, 0x8, R4 ;  /* 0x0000000800047825 */ /* 0x004fd000078e0004 */
[----:B0-----:R-:W0:Y:S04]  /*04e0*/  LDS.64 R2, [UR4] ;  /* 0x00000004ff027984 */ /* 0x001e280008000a00 */
[----:B0-----:R-:W-:Y:S01]  /*04f0*/  STG.E.64 desc[UR6][R4.64], R2 ;  /* 0x0000000204007986 */ /* 0x001fe2000c101b06 */
[----:B------:R-:W-:Y:S05]  /*0500*/  EXIT ;  /* 0x000000000000794d */ /* 0x000fea0003800000 */
.L_x_5:
[----:B------:R-:W-:-:S00]  /*0510*/  BRA `(.L_x_5) ;  /* 0xfffffffc00fc7947 */ /* 0x000fc0000383ffff */
[----:B------:R-:W-:-:S00]  /*0520*/  NOP ;  /* 0x0000000000007918 */ /* 0x000fc00000000000 */
        /* <DEDUP_REMOVED lines=13> */
.L_x_6:


//--------------------- .nv.shared._Z12d_min_reduceIdEvPKT_PS0_i --------------------------
	.section	.nv.shared._Z12d_min_reduceIdEvPKT_PS0_i,"aw",@nobits
	.sectionflags	@""
	.align	8
.nv.shared._Z12d_min_reduceIdEvPKT_PS0_i:
	.zero		1536


//--------------------- .nv.shared.reserved.0     --------------------------
	.section	.nv.shared.reserved.0,"aw",@nobits
	.weak		__nv_reservedSMEM_offset_0_alias
	.size		__nv_reservedSMEM_offset_0_alias, 0, 64
	.other		__nv_reservedSMEM_offset_0_alias,@"STO_CUDA_RESERVED_SHARED STV_DEFAULT"
__nv_reservedSMEM_offset_0_alias:
	.zero		0
	.zero		64


//--------------------- .nv.constant0._Z12d_min_reduceIdEvPKT_PS0_i --------------------------
	.section	.nv.constant0._Z12d_min_reduceIdEvPKT_PS0_i,"a",@progbits
	.sectionflags	@""
	.align	4
.nv.constant0._Z12d_min_reduceIdEvPKT_PS0_i:
	.zero		916


//--------------------- SYMBOLS --------------------------

	.type		.nv.reservedSmem.offset0,@object
	.size		.nv.reservedSmem.offset0,0x4
	.type		.nv.reservedSmem.cap,@object
	.size		.nv.reservedSmem.cap,0x4
